	.headerflags	@"EF_CUDA_TEXMODE_UNIFIED EF_CUDA_64BIT_ADDRESS EF_CUDA_ACCELERATORS EF_CUDA_SM90 EF_CUDA_VIRTUAL_SM(EF_CUDA_SM90)"
	.elftype	@"ET_EXEC"


//--------------------- .nv.info                  --------------------------
	.section	.nv.info,"",@"SHT_CUDA_INFO"
	.align	4


	//----- nvinfo : EIATTR_REGCOUNT
	.align		4
        /*0000*/ 	.byte	0x04, 0x2f
        /*0002*/ 	.short	(.L_1 - .L_0)
	.align		4
.L_0:
        /*0004*/ 	.word	index@(triton_poi_fused_add_eq_masked_fill_ones_like_1)
        /*0008*/ 	.word	0x0000000c


	//----- nvinfo : EIATTR_MIN_STACK_SIZE
	.align		4
.L_1:
        /*000c*/ 	.byte	0x04, 0x12
        /*000e*/ 	.short	(.L_3 - .L_2)
	.align		4
.L_2:
        /*0010*/ 	.word	index@(triton_poi_fused_add_eq_masked_fill_ones_like_1)
        /*0014*/ 	.word	0x00000000


	//----- nvinfo : EIATTR_FRAME_SIZE
	.align		4
.L_3:
        /*0018*/ 	.byte	0x04, 0x11
        /*001a*/ 	.short	(.L_5 - .L_4)
	.align		4
.L_4:
        /*001c*/ 	.word	index@(triton_poi_fused_add_eq_masked_fill_ones_like_1)
        /*0020*/ 	.word	0x00000000


	//----- nvinfo : EIATTR_MIN_STACK_SIZE
	.align		4
.L_5:
        /*0024*/ 	.byte	0x04, 0x12
        /*0026*/ 	.short	(.L_7 - .L_6)
	.align		4
.L_6:
        /*0028*/ 	.word	index@(triton_poi_fused_add_eq_masked_fill_ones_like_1)
        /*002c*/ 	.word	0x00000000
.L_7:


//--------------------- .nv.info.triton_poi_fused_add_eq_masked_fill_ones_like_1 --------------------------
	.section	.nv.info.triton_poi_fused_add_eq_masked_fill_ones_like_1,"",@"SHT_CUDA_INFO"
	.sectionflags	@""
	.align	4


	//----- nvinfo : EIATTR_CUDA_API_VERSION
	.align		4
        /*0000*/ 	.byte	0x04, 0x37
        /*0002*/ 	.short	(.L_9 - .L_8)
.L_8:
        /*0004*/ 	.word	0x0000007c


	//----- nvinfo : EIATTR_KPARAM_INFO
	.align		4
.L_9:
        /*0008*/ 	.byte	0x04, 0x17
        /*000a*/ 	.short	(.L_11 - .L_10)
.L_10:
        /*000c*/ 	.word	0x00000000
        /*0010*/ 	.short	0x0003
        /*0012*/ 	.short	0x0018
        /*0014*/ 	.byte	0x00, 0xf0, 0x11, 0x00


	//----- nvinfo : EIATTR_KPARAM_INFO
	.align		4
.L_11:
        /*0018*/ 	.byte	0x04, 0x17
        /*001a*/ 	.short	(.L_13 - .L_12)
.L_12:
        /*001c*/ 	.word	0x00000000
        /*0020*/ 	.short	0x0002
        /*0022*/ 	.short	0x0010
        /*0024*/ 	.byte	0x00, 0xf4, 0x21, 0x00


	//----- nvinfo : EIATTR_KPARAM_INFO
	.align		4
.L_13:
        /*0028*/ 	.byte	0x04, 0x17
        /*002a*/ 	.short	(.L_15 - .L_14)
.L_14:
        /*002c*/ 	.word	0x00000000
        /*0030*/ 	.short	0x0001
        /*0032*/ 	.short	0x0008
        /*0034*/ 	.byte	0x00, 0xf4, 0x21, 0x00


	//----- nvinfo : EIATTR_KPARAM_INFO
	.align		4
.L_15:
        /*0038*/ 	.byte	0x04, 0x17
        /*003a*/ 	.short	(.L_17 - .L_16)
.L_16:
        /*003c*/ 	.word	0x00000000
        /*0040*/ 	.short	0x0000
        /*0042*/ 	.short	0x0000
        /*0044*/ 	.byte	0x00, 0xf4, 0x21, 0x00


	//----- nvinfo : EIATTR_SPARSE_MMA_MASK
	.align		4
.L_17:
        /*0048*/ 	.byte	0x03, 0x50
        /*004a*/ 	.short	0x0000


	//----- nvinfo : EIATTR_MAXREG_COUNT
	.align		4
        /*004c*/ 	.byte	0x03, 0x1b
        /*004e*/ 	.short	0x00ff


	//----- nvinfo : EIATTR_EXIT_INSTR_OFFSETS
	.align		4
        /*0050*/ 	.byte	0x04, 0x1c
        /*0052*/ 	.short	(.L_19 - .L_18)


	//   ....[0]....
.L_18:
        /*0054*/ 	.word	0x00000200


	//   ....[1]....
        /*0058*/ 	.word	0x00000220


	//----- nvinfo : EIATTR_REQNTID
	.align		4
.L_19:
        /*005c*/ 	.byte	0x04, 0x10
        /*005e*/ 	.short	(.L_21 - .L_20)
.L_20:
        /*0060*/ 	.word	0x00000020
        /*0064*/ 	.word	0x00000001
        /*0068*/ 	.word	0x00000001


	//----- nvinfo : EIATTR_CBANK_PARAM_SIZE
	.align		4
.L_21:
        /*006c*/ 	.byte	0x03, 0x19
        /*006e*/ 	.short	0x001c


	//----- nvinfo : EIATTR_PARAM_CBANK
	.align		4
        /*0070*/ 	.byte	0x04, 0x0a
        /*0072*/ 	.short	(.L_23 - .L_22)
	.align		4
.L_22:
        /*0074*/ 	.word	index@(.nv.constant0.triton_poi_fused_add_eq_masked_fill_ones_like_1)
        /*0078*/ 	.short	0x0210
        /*007a*/ 	.short	0x001c


	//----- nvinfo : EIATTR_SW_WAR
	.align		4
.L_23:
        /*007c*/ 	.byte	0x04, 0x36
        /*007e*/ 	.short	(.L_25 - .L_24)
.L_24:
        /*0080*/ 	.word	0x00000008
.L_25:


//--------------------- .nv.callgraph             --------------------------
	.section	.nv.callgraph,"",@"SHT_CUDA_CALLGRAPH"
	.align	4
	.sectionentsize	8
	.align		4
        /*0000*/ 	.word	0x00000000
	.align		4
        /*0004*/ 	.word	0xffffffff
	.align		4
        /*0008*/ 	.word	0x00000000
	.align		4
        /*000c*/ 	.word	0xfffffffe
	.align		4
        /*0010*/ 	.word	0x00000000
	.align		4
        /*0014*/ 	.word	0xfffffffd
	.align		4
        /*0018*/ 	.word	0x00000000
	.align		4
        /*001c*/ 	.word	0xfffffffc


//--------------------- .text.triton_poi_fused_add_eq_masked_fill_ones_like_1 --------------------------
	.section	.text.triton_poi_fused_add_eq_masked_fill_ones_like_1,"ax",@progbits
	.align	128
        .global         triton_poi_fused_add_eq_masked_fill_ones_like_1
        .type           triton_poi_fused_add_eq_masked_fill_ones_like_1,@function
        .size           triton_poi_fused_add_eq_masked_fill_ones_like_1,(.L_x_1 - triton_poi_fused_add_eq_masked_fill_ones_like_1)
        .other          triton_poi_fused_add_eq_masked_fill_ones_like_1,@"STO_CUDA_ENTRY STV_DEFAULT"
triton_poi_fused_add_eq_masked_fill_ones_like_1:
.text.triton_poi_fused_add_eq_masked_fill_ones_like_1:
[----:B------:R-:W0:Y:S02]  /*0000*/  LDC R1, c[0x0][0x28] ;  /* 0x00000a00ff017b82 */ /* 0x000e240000000800 */
[----:B------:R-:W1:Y:S01]  /*0010*/  S2R R8, SR_TID.X ;  /* 0x0000000000087919 */ /* 0x000e620000002100 */
[----:B------:R-:W2:Y:S01]  /*0020*/  LDC.64 R2, c[0x0][0x218] ;  /* 0x00008600ff027b82 */ /* 0x000ea20000000a00 */
[----:B------:R-:W-:Y:S01]  /*0030*/  ULDC.64 UR4, c[0x0][0x208] ;  /* 0x0000820000047ab9 */ /* 0x000fe20000000a00 */
[----:B------:R-:W3:Y:S06]  /*0040*/  S2R R7, SR_CTAID.X ;  /* 0x0000000000077919 */ /* 0x000eec0000002500 */
[----:B------:R-:W4:Y:S01]  /*0050*/  LDC.64 R4, c[0x0][0x210] ;  /* 0x00008400ff047b82 */ /* 0x000f220000000a00 */
[----:B-1----:R-:W-:-:S05]  /*0060*/  LOP3.LUT R0, R8, 0x3, RZ, 0xc0, !PT ;  /* 0x0000000308007812 */ /* 0x002fca00078ec0ff */
[----:B---3--:R-:W-:Y:S01]  /*0070*/  IMAD R7, R7, 0x4, R0 ;  /* 0x0000000407077824 */ /* 0x008fe200078e0200 */
[----:B------:R-:W-:-:S03]  /*0080*/  HFMA2.MMA R0, -RZ, RZ, 0, 0 ;  /* 0x00000000ff007435 */ /* 0x000fc600000001ff */
[C---:B--2---:R-:W-:Y:S01]  /*0090*/  IMAD.WIDE R2, R7.reuse, 0x4, R2 ;  /* 0x0000000407027825 */ /* 0x044fe200078e0202 */
[----:B------:R-:W-:-:S13]  /*00a0*/  ISETP.GE.AND P0, PT, R7, 0x4, PT ;  /* 0x000000040700780c */ /* 0x000fda0003f06270 */
[----:B------:R1:W2:Y:S01]  /*00b0*/  @!P0 LDG.E R0, desc[UR4][R2.64] ;  /* 0x0000000402008981 */ /* 0x0002a2000c1e1900 */
[----:B------:R-:W-:Y:S02]  /*00c0*/  IMAD.MOV.U32 R9, RZ, RZ, RZ ;  /* 0x000000ffff097224 */ /* 0x000fe400078e00ff */
[----:B----4-:R-:W-:-:S05]  /*00d0*/  IMAD.WIDE R4, R7, 0x4, R4 ;  /* 0x0000000407047825 */ /* 0x010fca00078e0204 */
[----:B------:R-:W3:Y:S01]  /*00e0*/  @!P0 LDG.E R9, desc[UR4][R4.64] ;  /* 0x0000000404098981 */ /* 0x000ee2000c1e1900 */
[----:B-1----:R-:W1:Y:S02]  /*00f0*/  LDC.64 R2, c[0x0][0x220] ;  /* 0x00008800ff027b82 */ /* 0x002e640000000a00 */
[----:B-1----:R-:W-:Y:S01]  /*0100*/  IMAD.WIDE R2, R7, 0x4, R2 ;  /* 0x0000000407027825 */ /* 0x002fe200078e0202 */
[----:B--2---:R-:W-:-:S04]  /*0110*/  FSETP.NEU.AND P1, PT, R0, RZ, PT ;  /* 0x000000ff0000720b */ /* 0x004fc80003f2d000 */
[----:B------:R-:W-:-:S04]  /*0120*/  FSEL R6, R0, 1, P1 ;  /* 0x3f80000000067808 */ /* 0x000fc80000800000 */
[C---:B------:R-:W-:Y:S02]  /*0130*/  FSETP.GT.AND P0, PT, |R6|.reuse, 8.50705917302346158658e+37, PT ;  /* 0x7e8000000600780b */ /* 0x040fe40003f04200 */
[----:B------:R-:W-:-:S11]  /*0140*/  FSETP.GEU.AND P2, PT, |R6|, 1.175494350822287508e-38, PT ;  /* 0x008000000600780b */ /* 0x000fd60003f4e200 */
[----:B------:R-:W-:Y:S01]  /*0150*/  @P0 FMUL R6, R6, 0.25 ;  /* 0x3e80000006060820 */ /* 0x000fe20000400000 */
[----:B---3--:R-:W-:Y:S01]  /*0160*/  @P0 FMUL R9, R9, 0.25 ;  /* 0x3e80000009090820 */ /* 0x008fe20000400000 */
[----:B------:R-:W-:Y:S02]  /*0170*/  LOP3.LUT P0, RZ, R8, 0x1c, RZ, 0xc0, !PT ;  /* 0x0000001c08ff7812 */ /* 0x000fe4000780c0ff */
[----:B------:R-:W-:Y:S01]  /*0180*/  @!P2 FMUL R6, R6, 16777216 ;  /* 0x4b8000000606a820 */ /* 0x000fe20000400000 */
[----:B------:R-:W-:Y:S01]  /*0190*/  @!P2 FMUL R9, R9, 16777216 ;  /* 0x4b8000000909a820 */ /* 0x000fe20000400000 */
[----:B------:R-:W-:Y:S02]  /*01a0*/  ISETP.LT.AND P0, PT, R7, 0x4, !P0 ;  /* 0x000000040700780c */ /* 0x000fe40004701270 */
[----:B------:R-:W-:Y:S02]  /*01b0*/  FSET.BF.NEU.AND R7, R0, RZ, PT ;  /* 0x000000ff0007720a */ /* 0x000fe4000380d000 */
[----:B------:R-:W1:Y:S02]  /*01c0*/  MUFU.RCP R6, R6 ;  /* 0x0000000600067308 */ /* 0x000e640000001000 */
[----:B-1----:R-:W-:-:S05]  /*01d0*/  FMUL R8, R6, R9 ;  /* 0x0000000906087220 */ /* 0x002fca0000400000 */
[----:B------:R-:W-:-:S05]  /*01e0*/  FSEL R9, R8, RZ, P1 ;  /* 0x000000ff08097208 */ /* 0x000fca0000800000 */
[----:B------:R1:W-:Y:S01]  /*01f0*/  @P0 STG.E desc[UR4][R4.64], R9 ;  /* 0x0000000904000986 */ /* 0x0003e2000c101904 */
[----:B------:R-:W-:Y:S05]  /*0200*/  @!P0 EXIT ;  /* 0x000000000000894d */ /* 0x000fea0003800000 */
[----:B------:R-:W-:Y:S01]  /*0210*/  STG.E desc[UR4][R2.64], R7 ;  /* 0x0000000702007986 */ /* 0x000fe2000c101904 */
[----:B------:R-:W-:Y:S05]  /*0220*/  EXIT ;  /* 0x000000000000794d */ /* 0x000fea0003800000 */
.L_x_0:
[----:B------:R-:W-:-:S00]  /*0230*/  BRA `(.L_x_0) ;  /* 0xfffffffc00fc7947 */ /* 0x000fc0000383ffff */
[----:B------:R-:W-:-:S00]  /*0240*/  NOP ;  /* 0x0000000000007918 */ /* 0x000fc00000000000 */
        /* <DEDUP_REMOVED lines=11> */
.L_x_1:


//--------------------- .nv.constant0.triton_poi_fused_add_eq_masked_fill_ones_like_1 --------------------------
	.section	.nv.constant0.triton_poi_fused_add_eq_masked_fill_ones_like_1,"a",@progbits
	.sectionflags	@""
	.align	4
.nv.constant0.triton_poi_fused_add_eq_masked_fill_ones_like_1:
	.zero		556
